//
// Generated by NVIDIA NVVM Compiler
//
// Compiler Build ID: CL-36424714
// Cuda compilation tools, release 13.0, V13.0.88
// Based on NVVM 20.0.0
//

.version 9.0
.target sm_100
.address_size 64

	// .globl	_Z8checkIdxv
.extern .func  (.param .b32 func_retval0) vprintf
(
	.param .b64 vprintf_param_0,
	.param .b64 vprintf_param_1
)
;
.global .align 1 .b8 $str[96] = {116, 104, 114, 101, 97, 100, 73, 100, 120, 58, 32, 40, 37, 100, 44, 32, 37, 100, 44, 32, 37, 100, 41, 44, 32, 98, 108, 111, 99, 107, 73, 100, 120, 58, 32, 40, 37, 100, 44, 32, 37, 100, 44, 32, 37, 100, 41, 44, 32, 98, 108, 111, 99, 107, 68, 105, 109, 58, 32, 40, 37, 100, 44, 32, 37, 100, 44, 32, 37, 100, 41, 44, 32, 103, 114, 105, 100, 68, 105, 109, 58, 32, 40, 37, 100, 44, 32, 37, 100, 44, 32, 37, 100, 41, 10};

.visible .entry _Z8checkIdxv()
{
	.local .align 16 .b8 	__local_depot0[48];
	.reg .b64 	%SP;
	.reg .b64 	%SPL;
	.reg .b32 	%r<15>;
	.reg .b64 	%rd<5>;

	mov.u64 	%SPL, __local_depot0;
	cvta.local.u64 	%SP, %SPL;
	add.u64 	%rd1, %SP, 0;
	add.u64 	%rd2, %SPL, 0;
	mov.u32 	%r1, %tid.x;
	mov.u32 	%r2, %tid.y;
	mov.u32 	%r3, %tid.z;
	mov.u32 	%r4, %ctaid.x;
	mov.u32 	%r5, %ctaid.y;
	mov.u32 	%r6, %ctaid.z;
	mov.u32 	%r7, %ntid.x;
	mov.u32 	%r8, %ntid.y;
	mov.u32 	%r9, %ntid.z;
	mov.u32 	%r10, %nctaid.x;
	mov.u32 	%r11, %nctaid.y;
	mov.u32 	%r12, %nctaid.z;
	st.local.v4.u32 	[%rd2], {%r1, %r2, %r3, %r4};
	st.local.v4.u32 	[%rd2+16], {%r5, %r6, %r7, %r8};
	st.local.v4.u32 	[%rd2+32], {%r9, %r10, %r11, %r12};
	mov.u64 	%rd3, $str;
	cvta.global.u64 	%rd4, %rd3;
	{ // callseq 0, 0
	.param .b64 param0;
	st.param.b64 	[param0], %rd4;
	.param .b64 param1;
	st.param.b64 	[param1], %rd1;
	.param .b32 retval0;
	call.uni (retval0), 
	vprintf, 
	(
	param0, 
	param1
	);
	ld.param.b32 	%r13, [retval0];
	} // callseq 0
	ret;

}


// ===== COMPILED SASS (sm_100) =====

	.target	sm_100

	.elftype	@"ET_EXEC"


//--------------------- .note.nv.tkinfo           --------------------------
	.section	.note.nv.tkinfo,"",@"SHT_NOTE"
	.sectionflags	@"SHF_NOTE_NV_TKINFO"
	.tkinfo
        /*0018*/ 	.word	0x00000002
        /*0030*/ 	.string	""
        /*0030*/ 	.string	"ptxas"
        /*0030*/ 	.string	"Cuda compilation tools, release 13.0, V13.0.88"
        /*0030*/ 	.string	"Build cuda_13.0.r13.0/compiler.36424714_0"
        /*0030*/ 	.string	"-arch sm_100 -m 64 "



//--------------------- .note.nv.cuinfo           --------------------------
	.section	.note.nv.cuinfo,"",@"SHT_NOTE"
	.sectionflags	@"SHF_NOTE_NV_CUINFO"
        /*0018*/ 	.short	0x0002
        /*001a*/ 	.short	0x0064
        /*001c*/ 	.short	0x0082
	.zero		2


//--------------------- .nv.info                  --------------------------
	.section	.nv.info,"",@"SHT_CUDA_INFO"
	.align	4


	//----- nvinfo : EIATTR_REGCOUNT
	.align		4
        /*0000*/ 	.byte	0x04, 0x2f
        /*0002*/ 	.short	(.L_2 - .L_1)
	.align		4
.L_1:
        /*0004*/ 	.word	index@(_Z8checkIdxv)
        /*0008*/ 	.word	0x00000018


	//----- nvinfo : EIATTR_FRAME_SIZE
	.align		4
.L_2:
        /*000c*/ 	.byte	0x04, 0x11
        /*000e*/ 	.short	(.L_4 - .L_3)
	.align		4
.L_3:
        /*0010*/ 	.word	index@(_Z8checkIdxv)
        /*0014*/ 	.word	0x00000030


	//----- nvinfo : EIATTR_MIN_STACK_SIZE
	.align		4
.L_4:
        /*0018*/ 	.byte	0x04, 0x12
        /*001a*/ 	.short	(.L_6 - .L_5)
	.align		4
.L_5:
        /*001c*/ 	.word	index@(_Z8checkIdxv)
        /*0020*/ 	.word	0x00000030
.L_6:


//--------------------- .nv.compat                --------------------------
	.section	.nv.compat,"",@"SHT_CUDA_COMPAT_INFO"
	.align	4
        /*0000*/ 	.byte	0x02, 0x09, 0x00, 0x00, 0x02, 0x02, 0x01, 0x00, 0x02, 0x05, 0x05, 0x00, 0x03, 0x07, 0x01, 0x01
        /*0010*/ 	.byte	0x02, 0x03, 0x00, 0x00, 0x02, 0x06, 0x01, 0x00, 0x04, 0x0b, 0x08, 0x00, 0x09, 0x00, 0x00, 0x00
        /*0020*/ 	.byte	0x00, 0x00, 0x00, 0x00


//--------------------- .nv.info._Z8checkIdxv     --------------------------
	.section	.nv.info._Z8checkIdxv,"",@"SHT_CUDA_INFO"
	.sectionflags	@""
	.align	4


	//----- nvinfo : EIATTR_CUDA_API_VERSION
	.align		4
        /*0000*/ 	.byte	0x04, 0x37
        /*0002*/ 	.short	(.L_8 - .L_7)
.L_7:
        /*0004*/ 	.word	0x00000082


	//----- nvinfo : EIATTR_SPARSE_MMA_MASK
	.align		4
.L_8:
        /*0008*/ 	.byte	0x03, 0x50
        /*000a*/ 	.short	0x0000


	//----- nvinfo : EIATTR_MAXREG_COUNT
	.align		4
        /*000c*/ 	.byte	0x03, 0x1b
        /*000e*/ 	.short	0x00ff


	//----- nvinfo : EIATTR_EXTERNS
	.align		4
        /*0010*/ 	.byte	0x04, 0x0f
        /*0012*/ 	.short	(.L_10 - .L_9)


	//   ....[0]....
	.align		4
.L_9:
        /*0014*/ 	.word	index@(vprintf)


	//----- nvinfo : EIATTR_MERCURY_ISA_VERSION
	.align		4
.L_10:
        /*0018*/ 	.byte	0x03, 0x5f
        /*001a*/ 	.short	0x0101


	//----- nvinfo : EIATTR_VRC_CTA_INIT_COUNT
	.align		4
        /*001c*/ 	.byte	0x02, 0x4a
	.zero		1
	.zero		1


	//----- nvinfo : EIATTR_SYSCALL_OFFSETS
	.align		4
        /*0020*/ 	.byte	0x04, 0x46
        /*0022*/ 	.short	(.L_12 - .L_11)


	//   ....[0]....
.L_11:
        /*0024*/ 	.word	0x000001b0


	//----- nvinfo : EIATTR_EXIT_INSTR_OFFSETS
	.align		4
.L_12:
        /*0028*/ 	.byte	0x04, 0x1c
        /*002a*/ 	.short	(.L_14 - .L_13)


	//   ....[0]....
.L_13:
        /*002c*/ 	.word	0x000001c0


	//----- nvinfo : EIATTR_SW_WAR
	.align		4
.L_14:
        /*0030*/ 	.byte	0x04, 0x36
        /*0032*/ 	.short	(.L_16 - .L_15)
.L_15:
        /*0034*/ 	.word	0x00000008
.L_16:


//--------------------- .nv.callgraph             --------------------------
	.section	.nv.callgraph,"",@"SHT_CUDA_CALLGRAPH"
	.align	4
	.sectionentsize	8
	.align		4
        /*0000*/ 	.word	0x00000000
	.align		4
        /*0004*/ 	.word	0xffffffff
	.align		4
        /*0008*/ 	.word	index@(_Z8checkIdxv)
	.align		4
        /*000c*/ 	.word	index@(vprintf)
	.align		4
        /*0010*/ 	.word	0x00000000
	.align		4
        /*0014*/ 	.word	0xfffffffe
	.align		4
        /*0018*/ 	.word	0x00000000
	.align		4
        /*001c*/ 	.word	0xfffffffd
	.align		4
        /*0020*/ 	.word	0x00000000
	.align		4
        /*0024*/ 	.word	0xfffffffc


//--------------------- .nv.constant4             --------------------------
	.section	.nv.constant4,"a",@progbits
	.align	8
	.align		8
.nv.constant4:
        /*0000*/ 	.dword	vprintf
	.align		8
        /*0008*/ 	.dword	$str


//--------------------- .text._Z8checkIdxv        --------------------------
	.section	.text._Z8checkIdxv,"ax",@progbits
	.align	128
        .global         _Z8checkIdxv
        .type           _Z8checkIdxv,@function
        .size           _Z8checkIdxv,(.L_x_2 - _Z8checkIdxv)
        .other          _Z8checkIdxv,@"STO_CUDA_ENTRY STV_DEFAULT"
_Z8checkIdxv:
.text._Z8checkIdxv:
[----:B------:R-:W0:Y:S01]  /*0000*/  LDC R1, c[0x0][0x37c] ;  /* 0x0000df00ff017b82 */ /* 0x000e220000000800 */
[----:B------:R-:W1:Y:S01]  /*0010*/  S2R R8, SR_TID.X ;  /* 0x0000000000087919 */ /* 0x000e620000002100 */
[----:B------:R-:W2:Y:S06]  /*0020*/  LDCU UR5, c[0x0][0x2fc] ;  /* 0x00005f80ff0577ac */ /* 0x000eac0008000800 */
[----:B------:R-:W3:Y:S01]  /*0030*/  LDC R14, c[0x0][0x360] ;  /* 0x0000d800ff0e7b82 */ /* 0x000ee20000000800 */
[----:B0-----:R-:W-:Y:S01]  /*0040*/  VIADD R1, R1, 0xffffffd0 ;  /* 0xffffffd001017836 */ /* 0x001fe20000000000 */
[----:B------:R-:W1:Y:S01]  /*0050*/  S2R R9, SR_TID.Y ;  /* 0x0000000000097919 */ /* 0x000e620000002200 */
[----:B------:R-:W-:Y:S01]  /*0060*/  MOV R0, 0x0 ;  /* 0x0000000000007802 */ /* 0x000fe20000000f00 */
[----:B------:R-:W0:Y:S01]  /*0070*/  LDCU UR4, c[0x0][0x2f8] ;  /* 0x00005f00ff0477ac */ /* 0x000e220008000800 */
[----:B------:R-:W1:Y:S03]  /*0080*/  S2R R10, SR_TID.Z ;  /* 0x00000000000a7919 */ /* 0x000e660000002300 */
[----:B------:R-:W3:Y:S01]  /*0090*/  LDC R15, c[0x0][0x364] ;  /* 0x0000d900ff0f7b82 */ /* 0x000ee20000000800 */
[----:B------:R-:W4:Y:S01]  /*00a0*/  LDCU.64 UR6, c[0x4][0x8] ;  /* 0x01000100ff0677ac */ /* 0x000f220008000a00 */
[----:B------:R-:W1:Y:S01]  /*00b0*/  S2R R11, SR_CTAID.X ;  /* 0x00000000000b7919 */ /* 0x000e620000002500 */
[----:B------:R-:W3:Y:S05]  /*00c0*/  S2R R12, SR_CTAID.Y ;  /* 0x00000000000c7919 */ /* 0x000eea0000002600 */
[----:B------:R-:W5:Y:S01]  /*00d0*/  LDC R16, c[0x0][0x368] ;  /* 0x0000da00ff107b82 */ /* 0x000f620000000800 */
[----:B------:R-:W3:Y:S01]  /*00e0*/  S2R R13, SR_CTAID.Z ;  /* 0x00000000000d7919 */ /* 0x000ee20000002700 */
[----:B0-----:R-:W-:-:S06]  /*00f0*/  IADD3 R6, P0, PT, R1, UR4, RZ ;  /* 0x0000000401067c10 */ /* 0x001fcc000ff1e0ff */
[----:B------:R-:W5:Y:S01]  /*0100*/  LDC R17, c[0x0][0x370] ;  /* 0x0000dc00ff117b82 */ /* 0x000f620000000800 */
[----:B----4-:R-:W-:Y:S01]  /*0110*/  IMAD.U32 R4, RZ, RZ, UR6 ;  /* 0x00000006ff047e24 */ /* 0x010fe2000f8e00ff */
[----:B------:R-:W-:Y:S01]  /*0120*/  MOV R5, UR7 ;  /* 0x0000000700057c02 */ /* 0x000fe20008000f00 */
[----:B--2---:R-:W-:-:S05]  /*0130*/  IMAD.X R7, RZ, RZ, UR5, P0 ;  /* 0x00000005ff077e24 */ /* 0x004fca00080e06ff */
[----:B------:R-:W5:Y:S08]  /*0140*/  LDC R18, c[0x0][0x374] ;  /* 0x0000dd00ff127b82 */ /* 0x000f700000000800 */
[----:B------:R-:W5:Y:S01]  /*0150*/  LDC R19, c[0x0][0x378] ;  /* 0x0000de00ff137b82 */ /* 0x000f620000000800 */
[----:B-1----:R0:W-:Y:S07]  /*0160*/  STL.128 [R1], R8 ;  /* 0x0000000801007387 */ /* 0x0021ee0000100c00 */
[----:B------:R0:W1:Y:S01]  /*0170*/  LDC.64 R2, c[0x4][R0] ;  /* 0x0100000000027b82 */ /* 0x0000620000000a00 */
[----:B---3--:R0:W-:Y:S04]  /*0180*/  STL.128 [R1+0x10], R12 ;  /* 0x0000100c01007387 */ /* 0x0081e80000100c00 */
[----:B-----5:R0:W-:Y:S02]  /*0190*/  STL.128 [R1+0x20], R16 ;  /* 0x0000201001007387 */ /* 0x0201e40000100c00 */
[----:B------:R-:W-:-:S07]  /*01a0*/  LEPC R20, `(.L_x_0) ;  /* 0x000000001014794e */ /* 0x000fce0000000000 */
[----:B01----:R-:W-:Y:S05]  /*01b0*/  CALL.ABS.NOINC R2 ;  /* 0x0000000002007343 */ /* 0x003fea0003c00000 */
.L_x_0:
[----:B------:R-:W-:Y:S05]  /*01c0*/  EXIT ;  /* 0x000000000000794d */ /* 0x000fea0003800000 */
.L_x_1:
[----:B------:R-:W-:-:S00]  /*01d0*/  BRA `(.L_x_1) ;  /* 0xfffffffc00fc7947 */ /* 0x000fc0000383ffff */
[----:B------:R-:W-:-:S00]  /*01e0*/  NOP ;  /* 0x0000000000007918 */ /* 0x000fc00000000000 */
        /* <DEDUP_REMOVED lines=9> */
.L_x_2:


//--------------------- .nv.global.init           --------------------------
	.section	.nv.global.init,"aw",@progbits
.nv.global.init:
	.type		$str,@object
	.size		$str,(.L_0 - $str)
$str:
        /*0000*/ 	.byte	0x74, 0x68, 0x72, 0x65, 0x61, 0x64, 0x49, 0x64, 0x78, 0x3a, 0x20, 0x28, 0x25, 0x64, 0x2c, 0x20
        /*0010*/ 	.byte	0x25, 0x64, 0x2c, 0x20, 0x25, 0x64, 0x29, 0x2c, 0x20, 0x62, 0x6c, 0x6f, 0x63, 0x6b, 0x49, 0x64
        /*0020*/ 	.byte	0x78, 0x3a, 0x20, 0x28, 0x25, 0x64, 0x2c, 0x20, 0x25, 0x64, 0x2c, 0x20, 0x25, 0x64, 0x29, 0x2c
        /*0030*/ 	.byte	0x20, 0x62, 0x6c, 0x6f, 0x63, 0x6b, 0x44, 0x69, 0x6d, 0x3a, 0x20, 0x28, 0x25, 0x64, 0x2c, 0x20
        /*0040*/ 	.byte	0x25, 0x64, 0x2c, 0x20, 0x25, 0x64, 0x29, 0x2c, 0x20, 0x67, 0x72, 0x69, 0x64, 0x44, 0x69, 0x6d
        /*0050*/ 	.byte	0x3a, 0x20, 0x28, 0x25, 0x64, 0x2c, 0x20, 0x25, 0x64, 0x2c, 0x20, 0x25, 0x64, 0x29, 0x0a, 0x00
.L_0:


//--------------------- .nv.shared.reserved.0     --------------------------
	.section	.nv.shared.reserved.0,"aw",@nobits
	.weak		__nv_reservedSMEM_offset_0_alias
	.size		__nv_reservedSMEM_offset_0_alias, 0, 64
	.other		__nv_reservedSMEM_offset_0_alias,@"STO_CUDA_RESERVED_SHARED STV_DEFAULT"
__nv_reservedSMEM_offset_0_alias:
	.zero		0
	.zero		64


//--------------------- .nv.constant0._Z8checkIdxv --------------------------
	.section	.nv.constant0._Z8checkIdxv,"a",@progbits
	.sectionflags	@""
	.align	4
.nv.constant0._Z8checkIdxv:
	.zero		896


//--------------------- SYMBOLS --------------------------

	.type		.nv.reservedSmem.offset0,@object
	.size		.nv.reservedSmem.offset0,0x4
	.type		vprintf,@function
